//
// Generated by NVIDIA NVVM Compiler
//
// Compiler Build ID: CL-36424714
// Cuda compilation tools, release 13.0, V13.0.88
// Based on NVVM 20.0.0
//

.version 9.0
.target sm_100
.address_size 64

	// .globl	_Z8myTranspPfS_ii
// _ZZ8myTranspPfS_iiE5block has been demoted

.visible .entry _Z8myTranspPfS_ii(
	.param .u64 .ptr .align 1 _Z8myTranspPfS_ii_param_0,
	.param .u64 .ptr .align 1 _Z8myTranspPfS_ii_param_1,
	.param .u32 _Z8myTranspPfS_ii_param_2,
	.param .u32 _Z8myTranspPfS_ii_param_3
)
{
	.reg .pred 	%p<7>;
	.reg .b32 	%r<25>;
	.reg .b32 	%f<3>;
	.reg .b64 	%rd<9>;
	// demoted variable
	.shared .align 4 .b8 _ZZ8myTranspPfS_iiE5block[1088];
	ld.param.u64 	%rd1, [_Z8myTranspPfS_ii_param_0];
	ld.param.u64 	%rd2, [_Z8myTranspPfS_ii_param_1];
	ld.param.u32 	%r9, [_Z8myTranspPfS_ii_param_2];
	ld.param.u32 	%r11, [_Z8myTranspPfS_ii_param_3];
	mov.u32 	%r12, %ctaid.x;
	shl.b32 	%r1, %r12, 4;
	mov.u32 	%r2, %tid.x;
	add.s32 	%r3, %r1, %r2;
	mov.u32 	%r13, %ctaid.y;
	shl.b32 	%r4, %r13, 4;
	mov.u32 	%r5, %tid.y;
	add.s32 	%r14, %r4, %r5;
	setp.ge.u32 	%p1, %r3, %r9;
	setp.ge.u32 	%p2, %r14, %r11;
	or.pred  	%p3, %p1, %p2;
	@%p3 bra 	$L__BB0_2;
	cvta.to.global.u64 	%rd3, %rd2;
	mad.lo.s32 	%r15, %r9, %r14, %r3;
	mul.wide.u32 	%rd4, %r15, 4;
	add.s64 	%rd5, %rd3, %rd4;
	ld.global.f32 	%f1, [%rd5];
	mov.u32 	%r16, _ZZ8myTranspPfS_iiE5block;
	mad.lo.s32 	%r17, %r5, 68, %r16;
	shl.b32 	%r18, %r2, 2;
	add.s32 	%r19, %r17, %r18;
	st.shared.f32 	[%r19], %f1;
$L__BB0_2:
	bar.sync 	0;
	add.s32 	%r7, %r4, %r2;
	add.s32 	%r8, %r1, %r5;
	setp.ge.u32 	%p4, %r7, %r11;
	setp.ge.u32 	%p5, %r8, %r9;
	or.pred  	%p6, %p5, %p4;
	@%p6 bra 	$L__BB0_4;
	mad.lo.s32 	%r20, %r11, %r8, %r7;
	mov.u32 	%r21, _ZZ8myTranspPfS_iiE5block;
	mad.lo.s32 	%r22, %r2, 68, %r21;
	shl.b32 	%r23, %r5, 2;
	add.s32 	%r24, %r22, %r23;
	ld.shared.f32 	%f2, [%r24];
	cvta.to.global.u64 	%rd6, %rd1;
	mul.wide.u32 	%rd7, %r20, 4;
	add.s64 	%rd8, %rd6, %rd7;
	st.global.f32 	[%rd8], %f2;
$L__BB0_4:
	ret;

}


// ===== COMPILED SASS (sm_100) =====

	.target	sm_100

	.elftype	@"ET_EXEC"


//--------------------- .note.nv.tkinfo           --------------------------
	.section	.note.nv.tkinfo,"",@"SHT_NOTE"
	.sectionflags	@"SHF_NOTE_NV_TKINFO"
	.tkinfo
        /*0018*/ 	.word	0x00000002
        /*0030*/ 	.string	""
        /*0030*/ 	.string	"ptxas"
        /*0030*/ 	.string	"Cuda compilation tools, release 13.0, V13.0.88"
        /*0030*/ 	.string	"Build cuda_13.0.r13.0/compiler.36424714_0"
        /*0030*/ 	.string	"-arch sm_100 -m 64 "



//--------------------- .note.nv.cuinfo           --------------------------
	.section	.note.nv.cuinfo,"",@"SHT_NOTE"
	.sectionflags	@"SHF_NOTE_NV_CUINFO"
        /*0018*/ 	.short	0x0002
        /*001a*/ 	.short	0x0064
        /*001c*/ 	.short	0x0082
	.zero		2


//--------------------- .nv.info                  --------------------------
	.section	.nv.info,"",@"SHT_CUDA_INFO"
	.align	4


	//----- nvinfo : EIATTR_REGCOUNT
	.align		4
        /*0000*/ 	.byte	0x04, 0x2f
        /*0002*/ 	.short	(.L_1 - .L_0)
	.align		4
.L_0:
        /*0004*/ 	.word	index@(_Z8myTranspPfS_ii)
        /*0008*/ 	.word	0x0000000c


	//----- nvinfo : EIATTR_FRAME_SIZE
	.align		4
.L_1:
        /*000c*/ 	.byte	0x04, 0x11
        /*000e*/ 	.short	(.L_3 - .L_2)
	.align		4
.L_2:
        /*0010*/ 	.word	index@(_Z8myTranspPfS_ii)
        /*0014*/ 	.word	0x00000000


	//----- nvinfo : EIATTR_MIN_STACK_SIZE
	.align		4
.L_3:
        /*0018*/ 	.byte	0x04, 0x12
        /*001a*/ 	.short	(.L_5 - .L_4)
	.align		4
.L_4:
        /*001c*/ 	.word	index@(_Z8myTranspPfS_ii)
        /*0020*/ 	.word	0x00000000
.L_5:


//--------------------- .nv.compat                --------------------------
	.section	.nv.compat,"",@"SHT_CUDA_COMPAT_INFO"
	.align	4
        /*0000*/ 	.byte	0x02, 0x09, 0x00, 0x00, 0x02, 0x02, 0x01, 0x00, 0x02, 0x05, 0x05, 0x00, 0x03, 0x07, 0x01, 0x01
        /*0010*/ 	.byte	0x02, 0x03, 0x00, 0x00, 0x02, 0x06, 0x01, 0x00, 0x04, 0x0b, 0x08, 0x00, 0x09, 0x00, 0x00, 0x00
        /*0020*/ 	.byte	0x00, 0x00, 0x00, 0x00


//--------------------- .nv.info._Z8myTranspPfS_ii --------------------------
	.section	.nv.info._Z8myTranspPfS_ii,"",@"SHT_CUDA_INFO"
	.sectionflags	@""
	.align	4


	//----- nvinfo : EIATTR_CUDA_API_VERSION
	.align		4
        /*0000*/ 	.byte	0x04, 0x37
        /*0002*/ 	.short	(.L_7 - .L_6)
.L_6:
        /*0004*/ 	.word	0x00000082


	//----- nvinfo : EIATTR_KPARAM_INFO
	.align		4
.L_7:
        /*0008*/ 	.byte	0x04, 0x17
        /*000a*/ 	.short	(.L_9 - .L_8)
.L_8:
        /*000c*/ 	.word	0x00000000
        /*0010*/ 	.short	0x0003
        /*0012*/ 	.short	0x0014
        /*0014*/ 	.byte	0x00, 0xf0, 0x11, 0x00


	//----- nvinfo : EIATTR_KPARAM_INFO
	.align		4
.L_9:
        /*0018*/ 	.byte	0x04, 0x17
        /*001a*/ 	.short	(.L_11 - .L_10)
.L_10:
        /*001c*/ 	.word	0x00000000
        /*0020*/ 	.short	0x0002
        /*0022*/ 	.short	0x0010
        /*0024*/ 	.byte	0x00, 0xf0, 0x11, 0x00


	//----- nvinfo : EIATTR_KPARAM_INFO
	.align		4
.L_11:
        /*0028*/ 	.byte	0x04, 0x17
        /*002a*/ 	.short	(.L_13 - .L_12)
.L_12:
        /*002c*/ 	.word	0x00000000
        /*0030*/ 	.short	0x0001
        /*0032*/ 	.short	0x0008
        /*0034*/ 	.byte	0x00, 0xf5, 0x21, 0x00


	//----- nvinfo : EIATTR_KPARAM_INFO
	.align		4
.L_13:
        /*0038*/ 	.byte	0x04, 0x17
        /*003a*/ 	.short	(.L_15 - .L_14)
.L_14:
        /*003c*/ 	.word	0x00000000
        /*0040*/ 	.short	0x0000
        /*0042*/ 	.short	0x0000
        /*0044*/ 	.byte	0x00, 0xf5, 0x21, 0x00


	//----- nvinfo : EIATTR_SPARSE_MMA_MASK
	.align		4
.L_15:
        /*0048*/ 	.byte	0x03, 0x50
        /*004a*/ 	.short	0x0000


	//----- nvinfo : EIATTR_MAXREG_COUNT
	.align		4
        /*004c*/ 	.byte	0x03, 0x1b
        /*004e*/ 	.short	0x00ff


	//----- nvinfo : EIATTR_NUM_BARRIERS
	.align		4
        /*0050*/ 	.byte	0x02, 0x4c
        /*0052*/ 	.byte	0x01
	.zero		1


	//----- nvinfo : EIATTR_MERCURY_ISA_VERSION
	.align		4
        /*0054*/ 	.byte	0x03, 0x5f
        /*0056*/ 	.short	0x0101


	//----- nvinfo : EIATTR_VRC_CTA_INIT_COUNT
	.align		4
        /*0058*/ 	.byte	0x02, 0x4a
	.zero		1
	.zero		1


	//----- nvinfo : EIATTR_EXIT_INSTR_OFFSETS
	.align		4
        /*005c*/ 	.byte	0x04, 0x1c
        /*005e*/ 	.short	(.L_17 - .L_16)


	//   ....[0]....
.L_16:
        /*0060*/ 	.word	0x000001a0


	//   ....[1]....
        /*0064*/ 	.word	0x00000250


	//----- nvinfo : EIATTR_CBANK_PARAM_SIZE
	.align		4
.L_17:
        /*0068*/ 	.byte	0x03, 0x19
        /*006a*/ 	.short	0x0018


	//----- nvinfo : EIATTR_PARAM_CBANK
	.align		4
        /*006c*/ 	.byte	0x04, 0x0a
        /*006e*/ 	.short	(.L_19 - .L_18)
	.align		4
.L_18:
        /*0070*/ 	.word	index@(.nv.constant0._Z8myTranspPfS_ii)
        /*0074*/ 	.short	0x0380
        /*0076*/ 	.short	0x0018


	//----- nvinfo : EIATTR_SW_WAR
	.align		4
.L_19:
        /*0078*/ 	.byte	0x04, 0x36
        /*007a*/ 	.short	(.L_21 - .L_20)
.L_20:
        /*007c*/ 	.word	0x00000008
.L_21:


//--------------------- .nv.callgraph             --------------------------
	.section	.nv.callgraph,"",@"SHT_CUDA_CALLGRAPH"
	.align	4
	.sectionentsize	8
	.align		4
        /*0000*/ 	.word	0x00000000
	.align		4
        /*0004*/ 	.word	0xffffffff
	.align		4
        /*0008*/ 	.word	0x00000000
	.align		4
        /*000c*/ 	.word	0xfffffffe
	.align		4
        /*0010*/ 	.word	0x00000000
	.align		4
        /*0014*/ 	.word	0xfffffffd
	.align		4
        /*0018*/ 	.word	0x00000000
	.align		4
        /*001c*/ 	.word	0xfffffffc


//--------------------- .text._Z8myTranspPfS_ii   --------------------------
	.section	.text._Z8myTranspPfS_ii,"ax",@progbits
	.align	128
        .global         _Z8myTranspPfS_ii
        .type           _Z8myTranspPfS_ii,@function
        .size           _Z8myTranspPfS_ii,(.L_x_1 - _Z8myTranspPfS_ii)
        .other          _Z8myTranspPfS_ii,@"STO_CUDA_ENTRY STV_DEFAULT"
_Z8myTranspPfS_ii:
.text._Z8myTranspPfS_ii:
[----:B------:R-:W-:Y:S01]  /*0000*/  LDC R1, c[0x0][0x37c] ;  /* 0x0000df00ff017b82 */ /* 0x000fe20000000800 */
[----:B------:R-:W0:Y:S01]  /*0010*/  S2R R8, SR_TID.Y ;  /* 0x0000000000087919 */ /* 0x000e220000002200 */
[----:B------:R-:W1:Y:S01]  /*0020*/  LDCU.64 UR6, c[0x0][0x390] ;  /* 0x00007200ff0677ac */ /* 0x000e620008000a00 */
[----:B------:R-:W0:Y:S01]  /*0030*/  S2R R9, SR_CTAID.Y ;  /* 0x0000000000097919 */ /* 0x000e220000002600 */
[----:B------:R-:W2:Y:S01]  /*0040*/  LDCU.64 UR4, c[0x0][0x358] ;  /* 0x00006b00ff0477ac */ /* 0x000ea20008000a00 */
[----:B------:R-:W3:Y:S01]  /*0050*/  S2R R7, SR_CTAID.X ;  /* 0x0000000000077919 */ /* 0x000ee20000002500 */
[----:B------:R-:W3:Y:S01]  /*0060*/  S2R R6, SR_TID.X ;  /* 0x0000000000067919 */ /* 0x000ee20000002100 */
[----:B0-----:R-:W-:-:S05]  /*0070*/  IMAD R5, R9, 0x10, R8 ;  /* 0x0000001009057824 */ /* 0x001fca00078e0208 */
[----:B-1----:R-:W-:Y:S01]  /*0080*/  ISETP.GE.U32.AND P0, PT, R5, UR7, PT ;  /* 0x0000000705007c0c */ /* 0x002fe2000bf06070 */
[----:B---3--:R-:W-:-:S05]  /*0090*/  IMAD R0, R7, 0x10, R6 ;  /* 0x0000001007007824 */ /* 0x008fca00078e0206 */
[----:B------:R-:W-:-:S13]  /*00a0*/  ISETP.GE.U32.OR P0, PT, R0, UR6, P0 ;  /* 0x0000000600007c0c */ /* 0x000fda0008706470 */
[----:B------:R-:W0:Y:S01]  /*00b0*/  @!P0 LDC.64 R2, c[0x0][0x388] ;  /* 0x0000e200ff028b82 */ /* 0x000e220000000a00 */
[----:B------:R-:W-:-:S04]  /*00c0*/  @!P0 IMAD R5, R5, UR6, R0 ;  /* 0x0000000605058c24 */ /* 0x000fc8000f8e0200 */
[----:B0-----:R-:W-:-:S06]  /*00d0*/  @!P0 IMAD.WIDE.U32 R2, R5, 0x4, R2 ;  /* 0x0000000405028825 */ /* 0x001fcc00078e0002 */
[----:B--2---:R-:W2:Y:S01]  /*00e0*/  @!P0 LDG.E R2, desc[UR4][R2.64] ;  /* 0x0000000402028981 */ /* 0x004ea2000c1e1900 */
[----:B------:R-:W-:Y:S01]  /*00f0*/  @!P0 MOV R0, 0x400 ;  /* 0x0000040000008802 */ /* 0x000fe20000000f00 */
[----:B------:R-:W-:Y:S01]  /*0100*/  IMAD R7, R7, 0x10, R8 ;  /* 0x0000001007077824 */ /* 0x000fe200078e0208 */
[----:B------:R-:W-:Y:S01]  /*0110*/  LEA R4, R9, R6, 0x4 ;  /* 0x0000000609047211 */ /* 0x000fe200078e20ff */
[----:B------:R-:W0:Y:S03]  /*0120*/  @!P0 S2R R5, SR_CgaCtaId ;  /* 0x0000000000058919 */ /* 0x000e260000008800 */
[----:B------:R-:W-:-:S04]  /*0130*/  ISETP.GE.U32.AND P1, PT, R4, UR7, PT ;  /* 0x0000000704007c0c */ /* 0x000fc8000bf26070 */
[----:B------:R-:W-:Y:S02]  /*0140*/  ISETP.GE.U32.OR P1, PT, R7, UR6, P1 ;  /* 0x0000000607007c0c */ /* 0x000fe40008f26470 */
[----:B0-----:R-:W-:-:S05]  /*0150*/  @!P0 LEA R0, R5, R0, 0x18 ;  /* 0x0000000005008211 */ /* 0x001fca00078ec0ff */
[----:B------:R-:W-:-:S05]  /*0160*/  @!P0 IMAD R0, R8, 0x44, R0 ;  /* 0x0000004408008824 */ /* 0x000fca00078e0200 */
[----:B------:R-:W-:-:S05]  /*0170*/  @!P0 LEA R5, R6, R0, 0x2 ;  /* 0x0000000006058211 */ /* 0x000fca00078e10ff */
[----:B--2---:R0:W-:Y:S01]  /*0180*/  @!P0 STS [R5], R2 ;  /* 0x0000000205008388 */ /* 0x0041e20000000800 */
[----:B------:R-:W-:Y:S06]  /*0190*/  BAR.SYNC.DEFER_BLOCKING 0x0 ;  /* 0x0000000000007b1d */ /* 0x000fec0000010000 */
[----:B------:R-:W-:Y:S05]  /*01a0*/  @P1 EXIT ;  /* 0x000000000000194d */ /* 0x000fea0003800000 */
[----:B------:R-:W1:Y:S01]  /*01b0*/  S2R R3, SR_CgaCtaId ;  /* 0x0000000000037919 */ /* 0x000e620000008800 */
[----:B------:R-:W-:Y:S01]  /*01c0*/  MOV R0, 0x400 ;  /* 0x0000040000007802 */ /* 0x000fe20000000f00 */
[----:B------:R-:W-:-:S03]  /*01d0*/  IMAD R7, R7, UR7, R4 ;  /* 0x0000000707077c24 */ /* 0x000fc6000f8e0204 */
[----:B-1----:R-:W-:-:S05]  /*01e0*/  LEA R3, R3, R0, 0x18 ;  /* 0x0000000003037211 */ /* 0x002fca00078ec0ff */
[----:B------:R-:W-:Y:S02]  /*01f0*/  IMAD R0, R6, 0x44, R3 ;  /* 0x0000004406007824 */ /* 0x000fe400078e0203 */
[----:B0-----:R-:W0:Y:S02]  /*0200*/  LDC.64 R2, c[0x0][0x380] ;  /* 0x0000e000ff027b82 */ /* 0x001e240000000a00 */
[----:B------:R-:W-:-:S05]  /*0210*/  IMAD R0, R8, 0x4, R0 ;  /* 0x0000000408007824 */ /* 0x000fca00078e0200 */
[----:B------:R-:W1:Y:S01]  /*0220*/  LDS R5, [R0] ;  /* 0x0000000000057984 */ /* 0x000e620000000800 */
[----:B0-----:R-:W-:-:S05]  /*0230*/  IMAD.WIDE.U32 R2, R7, 0x4, R2 ;  /* 0x0000000407027825 */ /* 0x001fca00078e0002 */
[----:B-1----:R-:W-:Y:S01]  /*0240*/  STG.E desc[UR4][R2.64], R5 ;  /* 0x0000000502007986 */ /* 0x002fe2000c101904 */
[----:B------:R-:W-:Y:S05]  /*0250*/  EXIT ;  /* 0x000000000000794d */ /* 0x000fea0003800000 */
.L_x_0:
[----:B------:R-:W-:-:S00]  /*0260*/  BRA `(.L_x_0) ;  /* 0xfffffffc00fc7947 */ /* 0x000fc0000383ffff */
[----:B------:R-:W-:-:S00]  /*0270*/  NOP ;  /* 0x0000000000007918 */ /* 0x000fc00000000000 */
        /* <DEDUP_REMOVED lines=8> */
.L_x_1:


//--------------------- .nv.shared._Z8myTranspPfS_ii --------------------------
	.section	.nv.shared._Z8myTranspPfS_ii,"aw",@nobits
	.sectionflags	@""
	.align	4
.nv.shared._Z8myTranspPfS_ii:
	.zero		2112


//--------------------- .nv.shared.reserved.0     --------------------------
	.section	.nv.shared.reserved.0,"aw",@nobits
	.weak		__nv_reservedSMEM_offset_0_alias
	.size		__nv_reservedSMEM_offset_0_alias, 0, 64
	.other		__nv_reservedSMEM_offset_0_alias,@"STO_CUDA_RESERVED_SHARED STV_DEFAULT"
__nv_reservedSMEM_offset_0_alias:
	.zero		0
	.zero		64


//--------------------- .nv.constant0._Z8myTranspPfS_ii --------------------------
	.section	.nv.constant0._Z8myTranspPfS_ii,"a",@progbits
	.sectionflags	@""
	.align	4
.nv.constant0._Z8myTranspPfS_ii:
	.zero		920


//--------------------- SYMBOLS --------------------------

	.type		.nv.reservedSmem.offset0,@object
	.size		.nv.reservedSmem.offset0,0x4
	.type		.nv.reservedSmem.cap,@object
	.size		.nv.reservedSmem.cap,0x4
